//
// Generated by NVIDIA NVVM Compiler
//
// Compiler Build ID: CL-36424714
// Cuda compilation tools, release 13.0, V13.0.88
// Based on NVVM 20.0.0
//

.version 9.0
.target sm_100
.address_size 64

	// .globl	elementi32

.visible .entry elementi32(
	.param .u64 .ptr .align 1 elementi32_param_0,
	.param .u64 .ptr .align 1 elementi32_param_1,
	.param .u64 .ptr .align 1 elementi32_param_2,
	.param .u32 elementi32_param_3,
	.param .u32 elementi32_param_4,
	.param .u32 elementi32_param_5
)
{
	.reg .pred 	%p<9>;
	.reg .b32 	%r<27>;
	.reg .b64 	%rd<23>;

	ld.param.u64 	%rd4, [elementi32_param_0];
	ld.param.u64 	%rd5, [elementi32_param_1];
	ld.param.u64 	%rd6, [elementi32_param_2];
	ld.param.u32 	%r6, [elementi32_param_3];
	ld.param.u32 	%r4, [elementi32_param_4];
	ld.param.u32 	%r5, [elementi32_param_5];
	cvta.to.global.u64 	%rd1, %rd6;
	cvta.to.global.u64 	%rd2, %rd5;
	cvta.to.global.u64 	%rd3, %rd4;
	mov.u32 	%r8, %ctaid.x;
	mov.u32 	%r9, %ntid.x;
	mov.u32 	%r10, %tid.x;
	mad.lo.s32 	%r1, %r8, %r9, %r10;
	mov.u32 	%r11, %ctaid.y;
	mov.u32 	%r12, %ntid.y;
	mov.u32 	%r13, %tid.y;
	mad.lo.s32 	%r14, %r11, %r12, %r13;
	setp.ge.u32 	%p1, %r1, %r4;
	setp.ge.u32 	%p2, %r14, %r6;
	or.pred  	%p3, %p1, %p2;
	@%p3 bra 	$L__BB0_10;
	mad.lo.s32 	%r3, %r4, %r14, %r1;
	setp.gt.s32 	%p4, %r5, 1;
	@%p4 bra 	$L__BB0_5;
	setp.eq.s32 	%p7, %r5, 0;
	@%p7 bra 	$L__BB0_8;
	setp.eq.s32 	%p8, %r5, 1;
	@%p8 bra 	$L__BB0_4;
	bra.uni 	$L__BB0_10;
$L__BB0_4:
	mul.wide.u32 	%rd15, %r3, 4;
	add.s64 	%rd16, %rd3, %rd15;
	ld.global.u32 	%r21, [%rd16];
	add.s64 	%rd17, %rd2, %rd15;
	ld.global.u32 	%r22, [%rd17];
	sub.s32 	%r23, %r21, %r22;
	add.s64 	%rd18, %rd1, %rd15;
	st.global.u32 	[%rd18], %r23;
	bra.uni 	$L__BB0_10;
$L__BB0_5:
	setp.eq.s32 	%p5, %r5, 2;
	@%p5 bra 	$L__BB0_9;
	setp.eq.s32 	%p6, %r5, 3;
	@%p6 bra 	$L__BB0_7;
	bra.uni 	$L__BB0_10;
$L__BB0_7:
	mul.wide.u32 	%rd7, %r3, 4;
	add.s64 	%rd8, %rd3, %rd7;
	ld.global.u32 	%r15, [%rd8];
	add.s64 	%rd9, %rd2, %rd7;
	ld.global.u32 	%r16, [%rd9];
	div.s32 	%r17, %r15, %r16;
	add.s64 	%rd10, %rd1, %rd7;
	st.global.u32 	[%rd10], %r17;
	bra.uni 	$L__BB0_10;
$L__BB0_8:
	mul.wide.u32 	%rd19, %r3, 4;
	add.s64 	%rd20, %rd3, %rd19;
	ld.global.u32 	%r24, [%rd20];
	add.s64 	%rd21, %rd2, %rd19;
	ld.global.u32 	%r25, [%rd21];
	add.s32 	%r26, %r25, %r24;
	add.s64 	%rd22, %rd1, %rd19;
	st.global.u32 	[%rd22], %r26;
	bra.uni 	$L__BB0_10;
$L__BB0_9:
	mul.wide.u32 	%rd11, %r3, 4;
	add.s64 	%rd12, %rd3, %rd11;
	ld.global.u32 	%r18, [%rd12];
	add.s64 	%rd13, %rd2, %rd11;
	ld.global.u32 	%r19, [%rd13];
	mul.lo.s32 	%r20, %r19, %r18;
	add.s64 	%rd14, %rd1, %rd11;
	st.global.u32 	[%rd14], %r20;
$L__BB0_10:
	ret;

}


// ===== COMPILED SASS (sm_100) =====

	.target	sm_100

	.elftype	@"ET_EXEC"


//--------------------- .note.nv.tkinfo           --------------------------
	.section	.note.nv.tkinfo,"",@"SHT_NOTE"
	.sectionflags	@"SHF_NOTE_NV_TKINFO"
	.tkinfo
        /*0018*/ 	.word	0x00000002
        /*0030*/ 	.string	""
        /*0030*/ 	.string	"ptxas"
        /*0030*/ 	.string	"Cuda compilation tools, release 13.0, V13.0.88"
        /*0030*/ 	.string	"Build cuda_13.0.r13.0/compiler.36424714_0"
        /*0030*/ 	.string	"-arch sm_100 -m 64 "



//--------------------- .note.nv.cuinfo           --------------------------
	.section	.note.nv.cuinfo,"",@"SHT_NOTE"
	.sectionflags	@"SHF_NOTE_NV_CUINFO"
        /*0018*/ 	.short	0x0002
        /*001a*/ 	.short	0x0064
        /*001c*/ 	.short	0x0082
	.zero		2


//--------------------- .nv.info                  --------------------------
	.section	.nv.info,"",@"SHT_CUDA_INFO"
	.align	4


	//----- nvinfo : EIATTR_REGCOUNT
	.align		4
        /*0000*/ 	.byte	0x04, 0x2f
        /*0002*/ 	.short	(.L_1 - .L_0)
	.align		4
.L_0:
        /*0004*/ 	.word	index@(elementi32)
        /*0008*/ 	.word	0x0000000d


	//----- nvinfo : EIATTR_FRAME_SIZE
	.align		4
.L_1:
        /*000c*/ 	.byte	0x04, 0x11
        /*000e*/ 	.short	(.L_3 - .L_2)
	.align		4
.L_2:
        /*0010*/ 	.word	index@(elementi32)
        /*0014*/ 	.word	0x00000000


	//----- nvinfo : EIATTR_MIN_STACK_SIZE
	.align		4
.L_3:
        /*0018*/ 	.byte	0x04, 0x12
        /*001a*/ 	.short	(.L_5 - .L_4)
	.align		4
.L_4:
        /*001c*/ 	.word	index@(elementi32)
        /*0020*/ 	.word	0x00000000
.L_5:


//--------------------- .nv.compat                --------------------------
	.section	.nv.compat,"",@"SHT_CUDA_COMPAT_INFO"
	.align	4
        /*0000*/ 	.byte	0x02, 0x09, 0x00, 0x00, 0x02, 0x02, 0x01, 0x00, 0x02, 0x05, 0x05, 0x00, 0x03, 0x07, 0x01, 0x01
        /*0010*/ 	.byte	0x02, 0x03, 0x00, 0x00, 0x02, 0x06, 0x01, 0x00, 0x04, 0x0b, 0x08, 0x00, 0x09, 0x00, 0x00, 0x00
        /*0020*/ 	.byte	0x00, 0x00, 0x00, 0x00


//--------------------- .nv.info.elementi32       --------------------------
	.section	.nv.info.elementi32,"",@"SHT_CUDA_INFO"
	.sectionflags	@""
	.align	4


	//----- nvinfo : EIATTR_CUDA_API_VERSION
	.align		4
        /*0000*/ 	.byte	0x04, 0x37
        /*0002*/ 	.short	(.L_7 - .L_6)
.L_6:
        /*0004*/ 	.word	0x00000082


	//----- nvinfo : EIATTR_KPARAM_INFO
	.align		4
.L_7:
        /*0008*/ 	.byte	0x04, 0x17
        /*000a*/ 	.short	(.L_9 - .L_8)
.L_8:
        /*000c*/ 	.word	0x00000000
        /*0010*/ 	.short	0x0005
        /*0012*/ 	.short	0x0020
        /*0014*/ 	.byte	0x00, 0xf0, 0x11, 0x00


	//----- nvinfo : EIATTR_KPARAM_INFO
	.align		4
.L_9:
        /*0018*/ 	.byte	0x04, 0x17
        /*001a*/ 	.short	(.L_11 - .L_10)
.L_10:
        /*001c*/ 	.word	0x00000000
        /*0020*/ 	.short	0x0004
        /*0022*/ 	.short	0x001c
        /*0024*/ 	.byte	0x00, 0xf0, 0x11, 0x00


	//----- nvinfo : EIATTR_KPARAM_INFO
	.align		4
.L_11:
        /*0028*/ 	.byte	0x04, 0x17
        /*002a*/ 	.short	(.L_13 - .L_12)
.L_12:
        /*002c*/ 	.word	0x00000000
        /*0030*/ 	.short	0x0003
        /*0032*/ 	.short	0x0018
        /*0034*/ 	.byte	0x00, 0xf0, 0x11, 0x00


	//----- nvinfo : EIATTR_KPARAM_INFO
	.align		4
.L_13:
        /*0038*/ 	.byte	0x04, 0x17
        /*003a*/ 	.short	(.L_15 - .L_14)
.L_14:
        /*003c*/ 	.word	0x00000000
        /*0040*/ 	.short	0x0002
        /*0042*/ 	.short	0x0010
        /*0044*/ 	.byte	0x00, 0xf5, 0x21, 0x00


	//----- nvinfo : EIATTR_KPARAM_INFO
	.align		4
.L_15:
        /*0048*/ 	.byte	0x04, 0x17
        /*004a*/ 	.short	(.L_17 - .L_16)
.L_16:
        /*004c*/ 	.word	0x00000000
        /*0050*/ 	.short	0x0001
        /*0052*/ 	.short	0x0008
        /*0054*/ 	.byte	0x00, 0xf5, 0x21, 0x00


	//----- nvinfo : EIATTR_KPARAM_INFO
	.align		4
.L_17:
        /*0058*/ 	.byte	0x04, 0x17
        /*005a*/ 	.short	(.L_19 - .L_18)
.L_18:
        /*005c*/ 	.word	0x00000000
        /*0060*/ 	.short	0x0000
        /*0062*/ 	.short	0x0000
        /*0064*/ 	.byte	0x00, 0xf5, 0x21, 0x00


	//----- nvinfo : EIATTR_SPARSE_MMA_MASK
	.align		4
.L_19:
        /*0068*/ 	.byte	0x03, 0x50
        /*006a*/ 	.short	0x0000


	//----- nvinfo : EIATTR_MAXREG_COUNT
	.align		4
        /*006c*/ 	.byte	0x03, 0x1b
        /*006e*/ 	.short	0x00ff


	//----- nvinfo : EIATTR_MERCURY_ISA_VERSION
	.align		4
        /*0070*/ 	.byte	0x03, 0x5f
        /*0072*/ 	.short	0x0101


	//----- nvinfo : EIATTR_VRC_CTA_INIT_COUNT
	.align		4
        /*0074*/ 	.byte	0x02, 0x4a
	.zero		1
	.zero		1


	//----- nvinfo : EIATTR_EXIT_INSTR_OFFSETS
	.align		4
        /*0078*/ 	.byte	0x04, 0x1c
        /*007a*/ 	.short	(.L_21 - .L_20)


	//   ....[0]....
.L_20:
        /*007c*/ 	.word	0x000000c0


	//   ....[1]....
        /*0080*/ 	.word	0x00000210


	//   ....[2]....
        /*0084*/ 	.word	0x000002c0


	//   ....[3]....
        /*0088*/ 	.word	0x00000540


	//   ....[4]....
        /*008c*/ 	.word	0x000005f0


	//----- nvinfo : EIATTR_INDIRECT_BRANCH_TARGETS
	.align		4
.L_21:
        /*0090*/ 	.byte	0x04, 0x34
        /*0092*/ 	.short	(.L_23 - .L_22)


	//   ....[0]....
.L_22:
        /*0094*/ 	.word	.L_x_2@srel
        /*0098*/ 	.short	0x0
        /*009a*/ 	.short	0x0
        /*009c*/ 	.word	0x3
        /*00a0*/ 	.word	.L_x_3@srel
        /*00a4*/ 	.word	.L_x_4@srel
        /*00a8*/ 	.word	.L_x_5@srel


	//   ....[1]....
        /*00ac*/ 	.word	.L_x_6@srel
        /*00b0*/ 	.short	0x0
        /*00b2*/ 	.short	0x0
        /*00b4*/ 	.word	0x3
        /*00b8*/ 	.word	.L_x_7@srel
        /*00bc*/ 	.word	.L_x_8@srel
        /*00c0*/ 	.word	.L_x_5@srel


	//----- nvinfo : EIATTR_CBANK_PARAM_SIZE
	.align		4
.L_23:
        /*00c4*/ 	.byte	0x03, 0x19
        /*00c6*/ 	.short	0x0024


	//----- nvinfo : EIATTR_PARAM_CBANK
	.align		4
        /*00c8*/ 	.byte	0x04, 0x0a
        /*00ca*/ 	.short	(.L_25 - .L_24)
	.align		4
.L_24:
        /*00cc*/ 	.word	index@(.nv.constant0.elementi32)
        /*00d0*/ 	.short	0x0380
        /*00d2*/ 	.short	0x0024


	//----- nvinfo : EIATTR_SW_WAR
	.align		4
.L_25:
        /*00d4*/ 	.byte	0x04, 0x36
        /*00d6*/ 	.short	(.L_27 - .L_26)
.L_26:
        /*00d8*/ 	.word	0x00000008
.L_27:


//--------------------- .nv.callgraph             --------------------------
	.section	.nv.callgraph,"",@"SHT_CUDA_CALLGRAPH"
	.align	4
	.sectionentsize	8
	.align		4
        /*0000*/ 	.word	0x00000000
	.align		4
        /*0004*/ 	.word	0xffffffff
	.align		4
        /*0008*/ 	.word	0x00000000
	.align		4
        /*000c*/ 	.word	0xfffffffe
	.align		4
        /*0010*/ 	.word	0x00000000
	.align		4
        /*0014*/ 	.word	0xfffffffd
	.align		4
        /*0018*/ 	.word	0x00000000
	.align		4
        /*001c*/ 	.word	0xfffffffc


//--------------------- .nv.constant2.elementi32  --------------------------
	.section	.nv.constant2.elementi32,"a",@progbits
	.sectionflags	@""
	.align	4
.nv.constant2.elementi32:
        /*0000*/ 	.byte	0x20, 0x02, 0x00, 0x00, 0x70, 0x01, 0x00, 0x00, 0xf0, 0x05, 0x00, 0x00, 0x50, 0x05, 0x00, 0x00
        /*0010*/ 	.byte	0x30, 0x03, 0x00, 0x00, 0xf0, 0x05, 0x00, 0x00


//--------------------- .text.elementi32          --------------------------
	.section	.text.elementi32,"ax",@progbits
	.align	128
        .global         elementi32
        .type           elementi32,@function
        .size           elementi32,(.L_x_10 - elementi32)
        .other          elementi32,@"STO_CUDA_ENTRY STV_DEFAULT"
elementi32:
.text.elementi32:
[----:B------:R-:W-:Y:S01]  /*0000*/  LDC R1, c[0x0][0x37c] ;  /* 0x0000df00ff017b82 */ /* 0x000fe20000000800 */
[----:B------:R-:W0:Y:S07]  /*0010*/  S2R R2, SR_TID.Y ;  /* 0x0000000000027919 */ /* 0x000e2e0000002200 */
[----:B------:R-:W1:Y:S01]  /*0020*/  LDC R0, c[0x0][0x360] ;  /* 0x0000d800ff007b82 */ /* 0x000e620000000800 */
[----:B------:R-:W2:Y:S01]  /*0030*/  LDCU.64 UR6, c[0x0][0x398] ;  /* 0x00007300ff0677ac */ /* 0x000ea20008000a00 */
[----:B------:R-:W1:Y:S06]  /*0040*/  S2R R5, SR_TID.X ;  /* 0x0000000000057919 */ /* 0x000e6c0000002100 */
[----:B------:R-:W0:Y:S08]  /*0050*/  S2UR UR5, SR_CTAID.Y ;  /* 0x00000000000579c3 */ /* 0x000e300000002600 */
[----:B------:R-:W0:Y:S08]  /*0060*/  LDC R3, c[0x0][0x364] ;  /* 0x0000d900ff037b82 */ /* 0x000e300000000800 */
[----:B------:R-:W1:Y:S01]  /*0070*/  S2UR UR4, SR_CTAID.X ;  /* 0x00000000000479c3 */ /* 0x000e620000002500 */
[----:B0-----:R-:W-:-:S05]  /*0080*/  IMAD R3, R3, UR5, R2 ;  /* 0x0000000503037c24 */ /* 0x001fca000f8e0202 */
[----:B--2---:R-:W-:Y:S01]  /*0090*/  ISETP.GE.U32.AND P0, PT, R3, UR6, PT ;  /* 0x0000000603007c0c */ /* 0x004fe2000bf06070 */
[----:B-1----:R-:W-:-:S05]  /*00a0*/  IMAD R0, R0, UR4, R5 ;  /* 0x0000000400007c24 */ /* 0x002fca000f8e0205 */
[----:B------:R-:W-:-:S13]  /*00b0*/  ISETP.GE.U32.OR P0, PT, R0, UR7, P0 ;  /* 0x0000000700007c0c */ /* 0x000fda0008706470 */
[----:B------:R-:W-:Y:S05]  /*00c0*/  @P0 EXIT ;  /* 0x000000000000094d */ /* 0x000fea0003800000 */
[----:B------:R-:W0:Y:S01]  /*00d0*/  LDC R2, c[0x0][0x3a0] ;  /* 0x0000e800ff027b82 */ /* 0x000e220000000800 */
[----:B------:R-:W1:Y:S01]  /*00e0*/  LDCU.64 UR4, c[0x0][0x358] ;  /* 0x00006b00ff0477ac */ /* 0x000e620008000a00 */
[----:B------:R-:W-:Y:S01]  /*00f0*/  IMAD R0, R3, UR7, R0 ;  /* 0x0000000703007c24 */ /* 0x000fe2000f8e0200 */
[----:B0-----:R-:W-:-:S13]  /*0100*/  ISETP.GT.AND P0, PT, R2, 0x1, PT ;  /* 0x000000010200780c */ /* 0x001fda0003f04270 */
[----:B-1----:R-:W-:Y:S05]  /*0110*/  @P0 BRA `(.L_x_0) ;  /* 0x00000000006c0947 */ /* 0x002fea0003800000 */
[----:B------:R-:W-:-:S04]  /*0120*/  VIMNMX.U32 R2, PT, PT, R2, 0x2, PT ;  /* 0x0000000202027848 */ /* 0x000fc80003fe0000 */
[----:B------:R-:W-:-:S04]  /*0130*/  SHF.L.U32 R4, R2, 0x2, RZ ;  /* 0x0000000202047819 */ /* 0x000fc800000006ff */
[----:B------:R-:W0:Y:S02]  /*0140*/  LDC R2, c[0x2][R4] ;  /* 0x0080000004027b82 */ /* 0x000e240000000800 */
[----:B0-----:R-:W-:-:S04]  /*0150*/  SHF.R.S32.HI R3, RZ, 0x1f, R2 ;  /* 0x0000001fff037819 */ /* 0x001fc80000011402 */
.L_x_2:
[----:B------:R-:W-:Y:S05]  /*0160*/  BRX R2 -0x170                              (*"BRANCH_TARGETS .L_x_3,.L_x_4,.L_x_5"*) ;  /* 0xfffffffc02a47949 */ /* 0x000fea000383ffff */
.L_x_4:
[----:B------:R-:W0:Y:S08]  /*0170*/  LDC.64 R2, c[0x0][0x380] ;  /* 0x0000e000ff027b82 */ /* 0x000e300000000a00 */
[----:B------:R-:W1:Y:S08]  /*0180*/  LDC.64 R4, c[0x0][0x388] ;  /* 0x0000e200ff047b82 */ /* 0x000e700000000a00 */
[----:B------:R-:W2:Y:S01]  /*0190*/  LDC.64 R6, c[0x0][0x390] ;  /* 0x0000e400ff067b82 */ /* 0x000ea20000000a00 */
[----:B0-----:R-:W-:-:S06]  /*01a0*/  IMAD.WIDE.U32 R2, R0, 0x4, R2 ;  /* 0x0000000400027825 */ /* 0x001fcc00078e0002 */
[----:B------:R-:W3:Y:S01]  /*01b0*/  LDG.E R2, desc[UR4][R2.64] ;  /* 0x0000000402027981 */ /* 0x000ee2000c1e1900 */
[----:B-1----:R-:W-:-:S06]  /*01c0*/  IMAD.WIDE.U32 R4, R0, 0x4, R4 ;  /* 0x0000000400047825 */ /* 0x002fcc00078e0004 */
[----:B------:R-:W3:Y:S01]  /*01d0*/  LDG.E R5, desc[UR4][R4.64] ;  /* 0x0000000404057981 */ /* 0x000ee2000c1e1900 */
[----:B--2---:R-:W-:Y:S01]  /*01e0*/  IMAD.WIDE.U32 R6, R0, 0x4, R6 ;  /* 0x0000000400067825 */ /* 0x004fe200078e0006 */
[----:B---3--:R-:W-:-:S05]  /*01f0*/  IADD3 R9, PT, PT, R2, -R5, RZ ;  /* 0x8000000502097210 */ /* 0x008fca0007ffe0ff */
[----:B------:R-:W-:Y:S01]  /*0200*/  STG.E desc[UR4][R6.64], R9 ;  /* 0x0000000906007986 */ /* 0x000fe2000c101904 */
[----:B------:R-:W-:Y:S05]  /*0210*/  EXIT ;  /* 0x000000000000794d */ /* 0x000fea0003800000 */
.L_x_3:
[----:B------:R-:W0:Y:S08]  /*0220*/  LDC.64 R2, c[0x0][0x380] ;  /* 0x0000e000ff027b82 */ /* 0x000e300000000a00 */
[----:B------:R-:W1:Y:S08]  /*0230*/  LDC.64 R4, c[0x0][0x388] ;  /* 0x0000e200ff047b82 */ /* 0x000e700000000a00 */
[----:B------:R-:W2:Y:S01]  /*0240*/  LDC.64 R6, c[0x0][0x390] ;  /* 0x0000e400ff067b82 */ /* 0x000ea20000000a00 */
[----:B0-----:R-:W-:-:S06]  /*0250*/  IMAD.WIDE.U32 R2, R0, 0x4, R2 ;  /* 0x0000000400027825 */ /* 0x001fcc00078e0002 */
[----:B------:R-:W3:Y:S01]  /*0260*/  LDG.E R2, desc[UR4][R2.64] ;  /* 0x0000000402027981 */ /* 0x000ee2000c1e1900 */
[----:B-1----:R-:W-:-:S06]  /*0270*/  IMAD.WIDE.U32 R4, R0, 0x4, R4 ;  /* 0x0000000400047825 */ /* 0x002fcc00078e0004 */
[----:B------:R-:W3:Y:S01]  /*0280*/  LDG.E R5, desc[UR4][R4.64] ;  /* 0x0000000404057981 */ /* 0x000ee2000c1e1900 */
[----:B--2---:R-:W-:-:S04]  /*0290*/  IMAD.WIDE.U32 R6, R0, 0x4, R6 ;  /* 0x0000000400067825 */ /* 0x004fc800078e0006 */
[----:B---3--:R-:W-:-:S05]  /*02a0*/  IMAD.IADD R9, R2, 0x1, R5 ;  /* 0x0000000102097824 */ /* 0x008fca00078e0205 */
[----:B------:R-:W-:Y:S01]  /*02b0*/  STG.E desc[UR4][R6.64], R9 ;  /* 0x0000000906007986 */ /* 0x000fe2000c101904 */
[----:B------:R-:W-:Y:S05]  /*02c0*/  EXIT ;  /* 0x000000000000794d */ /* 0x000fea0003800000 */
.L_x_0:
[----:B------:R-:W-:-:S04]  /*02d0*/  MOV R3, 0xfffffffe ;  /* 0xfffffffe00037802 */ /* 0x000fc80000000f00 */
[----:B------:R-:W-:-:S05]  /*02e0*/  VIADDMNMX.U32 R2, R2, R3, 0x2, PT ;  /* 0x0000000202027446 */ /* 0x000fca0003800003 */
[----:B------:R-:W-:-:S04]  /*02f0*/  IMAD.SHL.U32 R4, R2, 0x4, RZ ;  /* 0x0000000402047824 */ /* 0x000fc800078e00ff */
[----:B------:R-:W0:Y:S02]  /*0300*/  LDC R2, c[0x2][R4+0xc] ;  /* 0x0080030004027b82 */ /* 0x000e240000000800 */
[----:B0-----:R-:W-:-:S04]  /*0310*/  SHF.R.S32.HI R3, RZ, 0x1f, R2 ;  /* 0x0000001fff037819 */ /* 0x001fc80000011402 */
.L_x_6:
[----:B------:R-:W-:Y:S05]  /*0320*/  BRX R2 -0x330                              (*"BRANCH_TARGETS .L_x_7,.L_x_8,.L_x_5"*) ;  /* 0xfffffffc02347949 */ /* 0x000fea000383ffff */
.L_x_8:
[----:B------:R-:W0:Y:S08]  /*0330*/  LDC.64 R2, c[0x0][0x388] ;  /* 0x0000e200ff027b82 */ /* 0x000e300000000a00 */
[----:B------:R-:W1:Y:S01]  /*0340*/  LDC.64 R4, c[0x0][0x380] ;  /* 0x0000e000ff047b82 */ /* 0x000e620000000a00 */
[----:B0-----:R-:W-:-:S06]  /*0350*/  IMAD.WIDE.U32 R2, R0, 0x4, R2 ;  /* 0x0000000400027825 */ /* 0x001fcc00078e0002 */
[----:B------:R-:W2:Y:S01]  /*0360*/  LDG.E R2, desc[UR4][R2.64] ;  /* 0x0000000402027981 */ /* 0x000ea2000c1e1900 */
[----:B-1----:R-:W-:-:S05]  /*0370*/  IMAD.WIDE.U32 R4, R0, 0x4, R4 ;  /* 0x0000000400047825 */ /* 0x002fca00078e0004 */
[----:B------:R0:W3:Y:S01]  /*0380*/  LDG.E R9, desc[UR4][R4.64] ;  /* 0x0000000404097981 */ /* 0x0000e2000c1e1900 */
[-C--:B--2---:R-:W-:Y:S02]  /*0390*/  IABS R10, R2.reuse ;  /* 0x00000002000a7213 */ /* 0x084fe40000000000 */
[-C--:B0-----:R-:W-:Y:S02]  /*03a0*/  IABS R5, R2.reuse ;  /* 0x0000000200057213 */ /* 0x081fe40000000000 */
[----:B------:R-:W0:Y:S01]  /*03b0*/  I2F.RP R8, R10 ;  /* 0x0000000a00087306 */ /* 0x000e220000209400 */
[----:B---3--:R-:W-:Y:S02]  /*03c0*/  IABS R4, R9 ;  /* 0x0000000900047213 */ /* 0x008fe40000000000 */
[----:B------:R-:W-:-:S04]  /*03d0*/  LOP3.LUT R9, R9, R2, RZ, 0x3c, !PT ;  /* 0x0000000209097212 */ /* 0x000fc800078e3cff */
[----:B------:R-:W-:Y:S01]  /*03e0*/  ISETP.GE.AND P1, PT, R9, RZ, PT ;  /* 0x000000ff0900720c */ /* 0x000fe20003f26270 */
[----:B0-----:R-:W0:Y:S02]  /*03f0*/  MUFU.RCP R8, R8 ;  /* 0x0000000800087308 */ /* 0x001e240000001000 */
[----:B0-----:R-:W-:-:S06]  /*0400*/  IADD3 R6, PT, PT, R8, 0xffffffe, RZ ;  /* 0x0ffffffe08067810 */ /* 0x001fcc0007ffe0ff */
[----:B------:R0:W1:Y:S02]  /*0410*/  F2I.FTZ.U32.TRUNC.NTZ R7, R6 ;  /* 0x0000000600077305 */ /* 0x000064000021f000 */
[----:B0-----:R-:W-:Y:S01]  /*0420*/  IMAD.MOV.U32 R6, RZ, RZ, RZ ;  /* 0x000000ffff067224 */ /* 0x001fe200078e00ff */
[----:B-1----:R-:W-:-:S05]  /*0430*/  IADD3 R3, PT, PT, RZ, -R7, RZ ;  /* 0x80000007ff037210 */ /* 0x002fca0007ffe0ff */
[----:B------:R-:W-:-:S04]  /*0440*/  IMAD R3, R3, R10, RZ ;  /* 0x0000000a03037224 */ /* 0x000fc800078e02ff */
[----:B------:R-:W-:Y:S01]  /*0450*/  IMAD.HI.U32 R7, R7, R3, R6 ;  /* 0x0000000307077227 */ /* 0x000fe200078e0006 */
[----:B------:R-:W-:-:S05]  /*0460*/  IADD3 R3, PT, PT, RZ, -R5, RZ ;  /* 0x80000005ff037210 */ /* 0x000fca0007ffe0ff */
[----:B------:R-:W-:-:S04]  /*0470*/  IMAD.HI.U32 R7, R7, R4, RZ ;  /* 0x0000000407077227 */ /* 0x000fc800078e00ff */
[----:B------:R-:W-:Y:S02]  /*0480*/  IMAD R3, R7, R3, R4 ;  /* 0x0000000307037224 */ /* 0x000fe400078e0204 */
[----:B------:R-:W0:Y:S03]  /*0490*/  LDC.64 R4, c[0x0][0x390] ;  /* 0x0000e400ff047b82 */ /* 0x000e260000000a00 */
[----:B------:R-:W-:-:S13]  /*04a0*/  ISETP.GT.U32.AND P2, PT, R10, R3, PT ;  /* 0x000000030a00720c */ /* 0x000fda0003f44070 */
[-C--:B------:R-:W-:Y:S01]  /*04b0*/  @!P2 IADD3 R3, PT, PT, R3, -R10.reuse, RZ ;  /* 0x8000000a0303a210 */ /* 0x080fe20007ffe0ff */
[----:B------:R-:W-:Y:S01]  /*04c0*/  @!P2 VIADD R7, R7, 0x1 ;  /* 0x000000010707a836 */ /* 0x000fe20000000000 */
[----:B------:R-:W-:Y:S02]  /*04d0*/  ISETP.NE.AND P2, PT, R2, RZ, PT ;  /* 0x000000ff0200720c */ /* 0x000fe40003f45270 */
[----:B------:R-:W-:Y:S01]  /*04e0*/  ISETP.GE.U32.AND P0, PT, R3, R10, PT ;  /* 0x0000000a0300720c */ /* 0x000fe20003f06070 */
[----:B0-----:R-:W-:-:S12]  /*04f0*/  IMAD.WIDE.U32 R4, R0, 0x4, R4 ;  /* 0x0000000400047825 */ /* 0x001fd800078e0004 */
[----:B------:R-:W-:-:S04]  /*0500*/  @P0 IADD3 R7, PT, PT, R7, 0x1, RZ ;  /* 0x0000000107070810 */ /* 0x000fc80007ffe0ff */
[----:B------:R-:W-:Y:S02]  /*0510*/  @!P1 IADD3 R7, PT, PT, -R7, RZ, RZ ;  /* 0x000000ff07079210 */ /* 0x000fe40007ffe1ff */
[----:B------:R-:W-:-:S05]  /*0520*/  @!P2 LOP3.LUT R7, RZ, R2, RZ, 0x33, !PT ;  /* 0x00000002ff07a212 */ /* 0x000fca00078e33ff */
[----:B------:R-:W-:Y:S01]  /*0530*/  STG.E desc[UR4][R4.64], R7 ;  /* 0x0000000704007986 */ /* 0x000fe2000c101904 */
[----:B------:R-:W-:Y:S05]  /*0540*/  EXIT ;  /* 0x000000000000794d */ /* 0x000fea0003800000 */
.L_x_7:
        /* <DEDUP_REMOVED lines=8> */
[----:B---3--:R-:W-:-:S05]  /*05d0*/  IMAD R9, R2, R5, RZ ;  /* 0x0000000502097224 */ /* 0x008fca00078e02ff */
[----:B------:R0:W-:Y:S02]  /*05e0*/  STG.E desc[UR4][R6.64], R9 ;  /* 0x0000000906007986 */ /* 0x0001e4000c101904 */
.L_x_5:
[----:B------:R-:W-:Y:S05]  /*05f0*/  EXIT ;  /* 0x000000000000794d */ /* 0x000fea0003800000 */
.L_x_1:
[----:B------:R-:W-:-:S00]  /*0600*/  BRA `(.L_x_1) ;  /* 0xfffffffc00fc7947 */ /* 0x000fc0000383ffff */
[----:B------:R-:W-:-:S00]  /*0610*/  NOP ;  /* 0x0000000000007918 */ /* 0x000fc00000000000 */
        /* <DEDUP_REMOVED lines=14> */
.L_x_10:


//--------------------- .nv.shared.reserved.0     --------------------------
	.section	.nv.shared.reserved.0,"aw",@nobits
	.weak		__nv_reservedSMEM_offset_0_alias
	.size		__nv_reservedSMEM_offset_0_alias, 0, 64
	.other		__nv_reservedSMEM_offset_0_alias,@"STO_CUDA_RESERVED_SHARED STV_DEFAULT"
__nv_reservedSMEM_offset_0_alias:
	.zero		0
	.zero		64


//--------------------- .nv.constant0.elementi32  --------------------------
	.section	.nv.constant0.elementi32,"a",@progbits
	.sectionflags	@""
	.align	4
.nv.constant0.elementi32:
	.zero		932


//--------------------- SYMBOLS --------------------------

	.type		.nv.reservedSmem.offset0,@object
	.size		.nv.reservedSmem.offset0,0x4
